	.headerflags	@"EF_CUDA_TEXMODE_UNIFIED EF_CUDA_64BIT_ADDRESS EF_CUDA_ACCELERATORS EF_CUDA_SM90 EF_CUDA_VIRTUAL_SM(EF_CUDA_SM90)"
	.elftype	@"ET_EXEC"


//--------------------- .nv.info                  --------------------------
	.section	.nv.info,"",@"SHT_CUDA_INFO"
	.align	4


	//----- nvinfo : EIATTR_REGCOUNT
	.align		4
        /*0000*/ 	.byte	0x04, 0x2f
        /*0002*/ 	.short	(.L_3 - .L_2)
	.align		4
.L_2:
        /*0004*/ 	.word	index@(triton_poi_fused__native_batch_norm_legit_no_training_relu_8)
        /*0008*/ 	.word	0x00000018


	//----- nvinfo : EIATTR_MIN_STACK_SIZE
	.align		4
.L_3:
        /*000c*/ 	.byte	0x04, 0x12
        /*000e*/ 	.short	(.L_5 - .L_4)
	.align		4
.L_4:
        /*0010*/ 	.word	index@(triton_poi_fused__native_batch_norm_legit_no_training_relu_8)
        /*0014*/ 	.word	0x00000000


	//----- nvinfo : EIATTR_FRAME_SIZE
	.align		4
.L_5:
        /*0018*/ 	.byte	0x04, 0x11
        /*001a*/ 	.short	(.L_7 - .L_6)
	.align		4
.L_6:
        /*001c*/ 	.word	index@(triton_poi_fused__native_batch_norm_legit_no_training_relu_8)
        /*0020*/ 	.word	0x00000000


	//----- nvinfo : EIATTR_MIN_STACK_SIZE
	.align		4
.L_7:
        /*0024*/ 	.byte	0x04, 0x12
        /*0026*/ 	.short	(.L_9 - .L_8)
	.align		4
.L_8:
        /*0028*/ 	.word	index@(triton_poi_fused__native_batch_norm_legit_no_training_relu_8)
        /*002c*/ 	.word	0x00000000
.L_9:


//--------------------- .nv.info.triton_poi_fused__native_batch_norm_legit_no_training_relu_8 --------------------------
	.section	.nv.info.triton_poi_fused__native_batch_norm_legit_no_training_relu_8,"",@"SHT_CUDA_INFO"
	.sectionflags	@""
	.align	4


	//----- nvinfo : EIATTR_CUDA_API_VERSION
	.align		4
        /*0000*/ 	.byte	0x04, 0x37
        /*0002*/ 	.short	(.L_11 - .L_10)
.L_10:
        /*0004*/ 	.word	0x0000007c


	//----- nvinfo : EIATTR_KPARAM_INFO
	.align		4
.L_11:
        /*0008*/ 	.byte	0x04, 0x17
        /*000a*/ 	.short	(.L_13 - .L_12)
.L_12:
        /*000c*/ 	.word	0x00000000
        /*0010*/ 	.short	0x0007
        /*0012*/ 	.short	0x0034
        /*0014*/ 	.byte	0x00, 0xf0, 0x11, 0x00


	//----- nvinfo : EIATTR_KPARAM_INFO
	.align		4
.L_13:
        /*0018*/ 	.byte	0x04, 0x17
        /*001a*/ 	.short	(.L_15 - .L_14)
.L_14:
        /*001c*/ 	.word	0x00000000
        /*0020*/ 	.short	0x0006
        /*0022*/ 	.short	0x0030
        /*0024*/ 	.byte	0x00, 0xf0, 0x11, 0x00


	//----- nvinfo : EIATTR_KPARAM_INFO
	.align		4
.L_15:
        /*0028*/ 	.byte	0x04, 0x17
        /*002a*/ 	.short	(.L_17 - .L_16)
.L_16:
        /*002c*/ 	.word	0x00000000
        /*0030*/ 	.short	0x0005
        /*0032*/ 	.short	0x0028
        /*0034*/ 	.byte	0x00, 0xf4, 0x21, 0x00


	//----- nvinfo : EIATTR_KPARAM_INFO
	.align		4
.L_17:
        /*0038*/ 	.byte	0x04, 0x17
        /*003a*/ 	.short	(.L_19 - .L_18)
.L_18:
        /*003c*/ 	.word	0x00000000
        /*0040*/ 	.short	0x0004
        /*0042*/ 	.short	0x0020
        /*0044*/ 	.byte	0x00, 0xf4, 0x21, 0x00


	//----- nvinfo : EIATTR_KPARAM_INFO
	.align		4
.L_19:
        /*0048*/ 	.byte	0x04, 0x17
        /*004a*/ 	.short	(.L_21 - .L_20)
.L_20:
        /*004c*/ 	.word	0x00000000
        /*0050*/ 	.short	0x0003
        /*0052*/ 	.short	0x0018
        /*0054*/ 	.byte	0x00, 0xf4, 0x21, 0x00


	//----- nvinfo : EIATTR_KPARAM_INFO
	.align		4
.L_21:
        /*0058*/ 	.byte	0x04, 0x17
        /*005a*/ 	.short	(.L_23 - .L_22)
.L_22:
        /*005c*/ 	.word	0x00000000
        /*0060*/ 	.short	0x0002
        /*0062*/ 	.short	0x0010
        /*0064*/ 	.byte	0x00, 0xf4, 0x21, 0x00


	//----- nvinfo : EIATTR_KPARAM_INFO
	.align		4
.L_23:
        /*0068*/ 	.byte	0x04, 0x17
        /*006a*/ 	.short	(.L_25 - .L_24)
.L_24:
        /*006c*/ 	.word	0x00000000
        /*0070*/ 	.short	0x0001
        /*0072*/ 	.short	0x0008
        /*0074*/ 	.byte	0x00, 0xf4, 0x21, 0x00


	//----- nvinfo : EIATTR_KPARAM_INFO
	.align		4
.L_25:
        /*0078*/ 	.byte	0x04, 0x17
        /*007a*/ 	.short	(.L_27 - .L_26)
.L_26:
        /*007c*/ 	.word	0x00000000
        /*0080*/ 	.short	0x0000
        /*0082*/ 	.short	0x0000
        /*0084*/ 	.byte	0x00, 0xf4, 0x21, 0x00


	//----- nvinfo : EIATTR_SPARSE_MMA_MASK
	.align		4
.L_27:
        /*0088*/ 	.byte	0x03, 0x50
        /*008a*/ 	.short	0x0000


	//----- nvinfo : EIATTR_MAXREG_COUNT
	.align		4
        /*008c*/ 	.byte	0x03, 0x1b
        /*008e*/ 	.short	0x00ff


	//----- nvinfo : EIATTR_EXIT_INSTR_OFFSETS
	.align		4
        /*0090*/ 	.byte	0x04, 0x1c
        /*0092*/ 	.short	(.L_29 - .L_28)


	//   ....[0]....
.L_28:
        /*0094*/ 	.word	0x00000600


	//   ....[1]....
        /*0098*/ 	.word	0x000006c0


	//----- nvinfo : EIATTR_REQNTID
	.align		4
.L_29:
        /*009c*/ 	.byte	0x04, 0x10
        /*009e*/ 	.short	(.L_31 - .L_30)
.L_30:
        /*00a0*/ 	.word	0x00000080
        /*00a4*/ 	.word	0x00000001
        /*00a8*/ 	.word	0x00000001


	//----- nvinfo : EIATTR_CBANK_PARAM_SIZE
	.align		4
.L_31:
        /*00ac*/ 	.byte	0x03, 0x19
        /*00ae*/ 	.short	0x0038


	//----- nvinfo : EIATTR_PARAM_CBANK
	.align		4
        /*00b0*/ 	.byte	0x04, 0x0a
        /*00b2*/ 	.short	(.L_33 - .L_32)
	.align		4
.L_32:
        /*00b4*/ 	.word	index@(.nv.constant0.triton_poi_fused__native_batch_norm_legit_no_training_relu_8)
        /*00b8*/ 	.short	0x0210
        /*00ba*/ 	.short	0x0038


	//----- nvinfo : EIATTR_SW_WAR
	.align		4
.L_33:
        /*00bc*/ 	.byte	0x04, 0x36
        /*00be*/ 	.short	(.L_35 - .L_34)
.L_34:
        /*00c0*/ 	.word	0x00000008
.L_35:


//--------------------- .nv.callgraph             --------------------------
	.section	.nv.callgraph,"",@"SHT_CUDA_CALLGRAPH"
	.align	4
	.sectionentsize	8
	.align		4
        /*0000*/ 	.word	0x00000000
	.align		4
        /*0004*/ 	.word	0xffffffff
	.align		4
        /*0008*/ 	.word	0x00000000
	.align		4
        /*000c*/ 	.word	0xfffffffe
	.align		4
        /*0010*/ 	.word	0x00000000
	.align		4
        /*0014*/ 	.word	0xfffffffd
	.align		4
        /*0018*/ 	.word	0x00000000
	.align		4
        /*001c*/ 	.word	0xfffffffc


//--------------------- .nv.constant4             --------------------------
	.section	.nv.constant4,"a",@progbits
	.align	8
	.align		8
.nv.constant4:
        /*0000*/ 	.dword	_$_str
	.align		8
        /*0008*/ 	.dword	_$_str_$_2


//--------------------- .text.triton_poi_fused__native_batch_norm_legit_no_training_relu_8 --------------------------
	.section	.text.triton_poi_fused__native_batch_norm_legit_no_training_relu_8,"ax",@progbits
	.sectionflags	@"SHF_BARRIERS=1"
	.align	128
        .global         triton_poi_fused__native_batch_norm_legit_no_training_relu_8
        .type           triton_poi_fused__native_batch_norm_legit_no_training_relu_8,@function
        .size           triton_poi_fused__native_batch_norm_legit_no_training_relu_8,(.L_x_1 - triton_poi_fused__native_batch_norm_legit_no_training_relu_8)
        .other          triton_poi_fused__native_batch_norm_legit_no_training_relu_8,@"STO_CUDA_ENTRY STV_DEFAULT"
triton_poi_fused__native_batch_norm_legit_no_training_relu_8:
.text.triton_poi_fused__native_batch_norm_legit_no_training_relu_8:
[----:B------:R-:W0:Y:S01]  /*0000*/  LDC R1, c[0x0][0x28] ;  /* 0x00000a00ff017b82 */ /* 0x000e220000000800 */
[----:B------:R-:W1:Y:S07]  /*0010*/  S2R R0, SR_TID.X ;  /* 0x0000000000007919 */ /* 0x000e6e0000002100 */
[----:B------:R-:W2:Y:S01]  /*0020*/  S2UR UR4, SR_CTAID.Y ;  /* 0x00000000000479c3 */ /* 0x000ea20000002600 */
[----:B------:R-:W-:-:S07]  /*0030*/  ULDC.64 UR8, c[0x0][0x208] ;  /* 0x0000820000087ab9 */ /* 0x000fce0000000a00 */
[----:B------:R-:W3:Y:S08]  /*0040*/  LDC.64 R8, c[0x0][0x220] ;  /* 0x00008800ff087b82 */ /* 0x000ef00000000a00 */
[----:B------:R-:W4:Y:S01]  /*0050*/  S2UR UR5, SR_CTAID.X ;  /* 0x00000000000579c3 */ /* 0x000f220000002500 */
[----:B--2---:R-:W-:-:S07]  /*0060*/  USHF.L.U32 UR4, UR4, 0x4, URZ ;  /* 0x0000000404047899 */ /* 0x004fce000800063f */
[----:B------:R-:W2:Y:S01]  /*0070*/  LDC.64 R6, c[0x0][0x210] ;  /* 0x00008400ff067b82 */ /* 0x000ea20000000a00 */
[----:B-1----:R-:W-:-:S07]  /*0080*/  IMAD.SHL.U32 R4, R0, 0x2, RZ ;  /* 0x0000000200047824 */ /* 0x002fce00078e00ff */
[----:B------:R-:W1:Y:S01]  /*0090*/  LDC.64 R16, c[0x0][0x218] ;  /* 0x00008600ff107b82 */ /* 0x000e620000000a00 */
[----:B------:R-:W-:-:S04]  /*00a0*/  LOP3.LUT R4, R4, 0xe, RZ, 0xc0, !PT ;  /* 0x0000000e04047812 */ /* 0x000fc800078ec0ff */
[----:B------:R-:W-:-:S03]  /*00b0*/  LOP3.LUT R12, R4, UR4, RZ, 0xfc, !PT ;  /* 0x00000004040c7c12 */ /* 0x000fc6000f8efcff */
[----:B------:R-:W5:Y:S01]  /*00c0*/  LDC.64 R14, c[0x0][0x228] ;  /* 0x00008a00ff0e7b82 */ /* 0x000f620000000a00 */
[C---:B------:R-:W-:Y:S01]  /*00d0*/  ISETP.GE.AND P1, PT, R12.reuse, 0x300, PT ;  /* 0x000003000c00780c */ /* 0x040fe20003f26270 */
[----:B------:R-:W-:-:S05]  /*00e0*/  IMAD.HI R2, R12, 0x2aaaaaab, RZ ;  /* 0x2aaaaaab0c027827 */ /* 0x000fca00078e02ff */
[----:B------:R-:W-:-:S04]  /*00f0*/  SHF.R.U32.HI R3, RZ, 0x1f, R2 ;  /* 0x0000001fff037819 */ /* 0x000fc80000011602 */
[----:B------:R-:W-:Y:S02]  /*0100*/  LEA.HI.SX32 R19, R2, R3, 0x1b ;  /* 0x0000000302137211 */ /* 0x000fe400078fdaff */
[----:B------:R-:W-:-:S03]  /*0110*/  CS2R R2, SRZ ;  /* 0x0000000000027805 */ /* 0x000fc6000001ff00 */
[----:B------:R-:W-:-:S04]  /*0120*/  IMAD R13, R19, -0xc0, R12 ;  /* 0xffffff40130d7824 */ /* 0x000fc800078e020c */
[----:B---3--:R-:W-:-:S05]  /*0130*/  IMAD.WIDE R8, R13, 0x4, R8 ;  /* 0x000000040d087825 */ /* 0x008fca00078e0208 */
[----:B------:R3:W5:Y:S01]  /*0140*/  @!P1 LDG.E.EL.64 R2, desc[UR8][R8.64] ;  /* 0x0000000808029981 */ /* 0x000762000c2e1b00 */
[----:B------:R-:W-:Y:S01]  /*0150*/  SHF.R.U32.HI R5, RZ, 0x3, R0 ;  /* 0x00000003ff057819 */ /* 0x000fe20000011600 */
[----:B----4-:R-:W-:Y:S01]  /*0160*/  USHF.L.U32 UR5, UR5, 0x4, URZ ;  /* 0x0000000405057899 */ /* 0x010fe2000800063f */
[----:B-1----:R-:W-:Y:S02]  /*0170*/  IMAD.WIDE R16, R13, 0x4, R16 ;  /* 0x000000040d107825 */ /* 0x002fe400078e0210 */
[----:B------:R-:W-:-:S04]  /*0180*/  SGXT.U32 R5, R5, 0x4 ;  /* 0x000000040505781a */ /* 0x000fc80000000000 */
[----:B------:R-:W-:Y:S02]  /*0190*/  LOP3.LUT R10, R5, UR5, RZ, 0xfc, !PT ;  /* 0x00000005050a7c12 */ /* 0x000fe4000f8efcff */
[----:B---3--:R-:W-:Y:S02]  /*01a0*/  CS2R R8, SRZ ;  /* 0x0000000000087805 */ /* 0x008fe4000001ff00 */
[C---:B------:R-:W-:Y:S01]  /*01b0*/  ISETP.GE.AND P0, PT, R10.reuse, 0x10, PT ;  /* 0x000000100a00780c */ /* 0x040fe20003f06270 */
[----:B------:R-:W-:Y:S02]  /*01c0*/  IMAD R18, R10, 0xc0, R13 ;  /* 0x000000c00a127824 */ /* 0x000fe400078e020d */
[----:B------:R-:W1:Y:S01]  /*01d0*/  LDC.64 R10, c[0x0][0x230] ;  /* 0x00008c00ff0a7b82 */ /* 0x000e620000000a00 */
[----:B------:R-:W-:Y:S01]  /*01e0*/  ISETP.LT.AND P0, PT, R12, 0x300, !P0 ;  /* 0x000003000c00780c */ /* 0x000fe20004701270 */
[----:B------:R-:W-:Y:S01]  /*01f0*/  IMAD R19, R19, 0xc00, R18 ;  /* 0x00000c0013137824 */ /* 0x000fe200078e0212 */
[----:B------:R-:W3:Y:S03]  /*0200*/  @!P1 LDG.E.EL.64 R8, desc[UR8][R16.64] ;  /* 0x0000000810089981 */ /* 0x000ee6000c2e1b00 */
[----:B--2---:R-:W-:Y:S01]  /*0210*/  IMAD.WIDE R18, R19, 0x4, R6 ;  /* 0x0000000413127825 */ /* 0x004fe200078e0206 */
[----:B------:R-:W-:-:S03]  /*0220*/  CS2R R6, SRZ ;  /* 0x0000000000067805 */ /* 0x000fc6000001ff00 */
[----:B-----5:R-:W-:-:S04]  /*0230*/  IMAD.WIDE R14, R13, 0x4, R14 ;  /* 0x000000040d0e7825 */ /* 0x020fc800078e020e */
[----:B------:R-:W3:Y:S01]  /*0240*/  @P0 LDG.E.EL.64 R6, desc[UR8][R18.64] ;  /* 0x0000000812060981 */ /* 0x000ee2000c2e1b00 */
[----:B-1----:R-:W-:Y:S01]  /*0250*/  IMAD.WIDE R20, R13, 0x4, R10 ;  /* 0x000000040d147825 */ /* 0x002fe200078e020a */
[----:B------:R-:W-:Y:S02]  /*0260*/  CS2R R12, SRZ ;  /* 0x00000000000c7805 */ /* 0x000fe4000001ff00 */
[----:B------:R-:W-:-:S04]  /*0270*/  CS2R R10, SRZ ;  /* 0x00000000000a7805 */ /* 0x000fc8000001ff00 */
[----:B------:R1:W2:Y:S04]  /*0280*/  @!P1 LDG.E.EL.64 R12, desc[UR8][R14.64] ;  /* 0x000000080e0c9981 */ /* 0x0002a8000c2e1b00 */
[----:B------:R-:W2:Y:S01]  /*0290*/  @!P1 LDG.E.EL.64 R10, desc[UR8][R20.64] ;  /* 0x00000008140a9981 */ /* 0x000ea2000c2e1b00 */
[----:B------:R-:W4:Y:S01]  /*02a0*/  S2UR UR7, SR_CgaCtaId ;  /* 0x00000000000779c3 */ /* 0x000f220000008800 */
[----:B-1----:R-:W-:Y:S01]  /*02b0*/  IMAD.MOV.U32 R15, RZ, RZ, 0x3e800000 ;  /* 0x3e800000ff0f7424 */ /* 0x002fe200078e00ff */
[----:B------:R-:W-:Y:S02]  /*02c0*/  UMOV UR6, 0x400 ;  /* 0x0000040000067882 */ /* 0x000fe40000000000 */
[----:B0---4-:R-:W-:Y:S01]  /*02d0*/  UPRMT UR6, UR7, 0x654, UR6 ;  /* 0x0000065407067896 */ /* 0x011fe20008000006 */
[----:B------:R-:W-:Y:S01]  /*02e0*/  LOP3.LUT R4, R4, UR5, RZ, 0xfc, !PT ;  /* 0x0000000504047c12 */ /* 0x000fe2000f8efcff */
[----:B------:R-:W-:Y:S01]  /*02f0*/  FADD R2, R2, 0.0010000000474974513054 ;  /* 0x3a83126f02027421 */ /* 0x000fe20000000000 */
[----:B------:R-:W-:-:S03]  /*0300*/  FADD R3, R3, 0.0010000000474974513054 ;  /* 0x3a83126f03037421 */ /* 0x000fc60000000000 */
[----:B------:R-:W0:Y:S08]  /*0310*/  MUFU.SQRT R18, R2 ;  /* 0x0000000200127308 */ /* 0x000e300000002000 */
[----:B------:R-:W1:Y:S01]  /*0320*/  MUFU.SQRT R16, R3 ;  /* 0x0000000300107308 */ /* 0x000e620000002000 */
[C---:B0-----:R-:W-:Y:S02]  /*0330*/  FSETP.GT.AND P0, PT, R18.reuse, 8.50705917302346158658e+37, PT ;  /* 0x7e8000001200780b */ /* 0x041fe40003f04000 */
[----:B------:R-:W-:-:S02]  /*0340*/  FSETP.GEU.AND P2, PT, R18, 1.175494350822287508e-38, PT ;  /* 0x008000001200780b */ /* 0x000fc40003f4e000 */
[C---:B-1----:R-:W-:Y:S02]  /*0350*/  FSETP.GT.AND P1, PT, R16.reuse, 8.50705917302346158658e+37, PT ;  /* 0x7e8000001000780b */ /* 0x042fe40003f24000 */
[----:B------:R-:W-:-:S07]  /*0360*/  FSETP.GEU.AND P3, PT, R16, 1.175494350822287508e-38, PT ;  /* 0x008000001000780b */ /* 0x000fce0003f6e000 */
[----:B------:R-:W-:-:S04]  /*0370*/  @P0 FMUL R18, R18, 0.25 ;  /* 0x3e80000012120820 */ /* 0x000fc80000400000 */
[----:B------:R-:W-:Y:S01]  /*0380*/  @!P2 FMUL R18, R18, 16777216 ;  /* 0x4b8000001212a820 */ /* 0x000fe20000400000 */
[----:B------:R-:W-:-:S04]  /*0390*/  @P1 FMUL R16, R16, 0.25 ;  /* 0x3e80000010101820 */ /* 0x000fc80000400000 */
[----:B------:R-:W-:Y:S01]  /*03a0*/  @!P3 FMUL R16, R16, 16777216 ;  /* 0x4b8000001010b820 */ /* 0x000fe20000400000 */
[----:B------:R-:W0:Y:S01]  /*03b0*/  MUFU.RCP R18, R18 ;  /* 0x0000001200127308 */ /* 0x000e220000001000 */
[----:B------:R-:W-:-:S07]  /*03c0*/  FSEL R3, R15, 1, P0 ;  /* 0x3f8000000f037808 */ /* 0x000fce0000000000 */
[----:B------:R-:W1:Y:S01]  /*03d0*/  MUFU.RCP R16, R16 ;  /* 0x0000001000107308 */ /* 0x000e620000001000 */
[----:B------:R-:W-:Y:S01]  /*03e0*/  FSEL R15, R15, 1, P1 ;  /* 0x3f8000000f0f7808 */ /* 0x000fe20000800000 */
[----:B------:R-:W-:Y:S01]  /*03f0*/  @!P2 FMUL R3, R3, 16777216 ;  /* 0x4b8000000303a820 */ /* 0x000fe20000400000 */
[----:B------:R-:W-:-:S03]  /*0400*/  IMAD.SHL.U32 R2, R0, 0x20, RZ ;  /* 0x0000002000027824 */ /* 0x000fc600078e00ff */
[----:B------:R-:W-:Y:S01]  /*0410*/  @!P3 FMUL R15, R15, 16777216 ;  /* 0x4b8000000f0fb820 */ /* 0x000fe20000400000 */
[----:B---3--:R-:W-:Y:S01]  /*0420*/  FADD R6, -R8, R6 ;  /* 0x0000000608067221 */ /* 0x008fe20000000100 */
[----:B0-----:R-:W-:Y:S01]  /*0430*/  FMUL R3, R18, R3 ;  /* 0x0000000312037220 */ /* 0x001fe20000400000 */
[----:B------:R-:W-:Y:S01]  /*0440*/  FADD R7, -R9, R7 ;  /* 0x0000000709077221 */ /* 0x000fe20000000100 */
[----:B------:R-:W-:Y:S02]  /*0450*/  LOP3.LUT R2, R2, 0xe0, RZ, 0xc0, !PT ;  /* 0x000000e002027812 */ /* 0x000fe400078ec0ff */
[----:B------:R-:W-:Y:S01]  /*0460*/  FMUL R3, R6, R3 ;  /* 0x0000000306037220 */ /* 0x000fe20000400000 */
[----:B-1----:R-:W-:-:S03]  /*0470*/  FMUL R16, R16, R15 ;  /* 0x0000000f10107220 */ /* 0x002fc60000400000 */
[----:B--2---:R-:W-:Y:S01]  /*0480*/  FFMA R3, R3, R12, R10 ;  /* 0x0000000c03037223 */ /* 0x004fe2000000000a */
[----:B------:R-:W-:Y:S01]  /*0490*/  FMUL R16, R7, R16 ;  /* 0x0000001007107220 */ /* 0x000fe20000400000 */
[----:B------:R-:W-:-:S03]  /*04a0*/  LOP3.LUT R14, R2, 0x10, RZ, 0xfc, !PT ;  /* 0x00000010020e7812 */ /* 0x000fc600078efcff */
[----:B------:R-:W-:Y:S01]  /*04b0*/  FFMA R11, R16, R13, R11 ;  /* 0x0000000d100b7223 */ /* 0x000fe2000000000b */
[C---:B------:R-:W-:Y:S02]  /*04c0*/  LOP3.LUT R8, R2.reuse, R5, RZ, 0xfc, !PT ;  /* 0x0000000502087212 */ /* 0x040fe400078efcff */
[----:B------:R-:W-:Y:S02]  /*04d0*/  LEA.HI R9, R2, UR6, RZ, 0x1e ;  /* 0x0000000602097c11 */ /* 0x000fe4000f8ff0ff */
[----:B------:R-:W-:Y:S02]  /*04e0*/  LEA.HI R15, R14, UR6, RZ, 0x1e ;  /* 0x000000060e0f7c11 */ /* 0x000fe4000f8ff0ff */
[----:B------:R-:W-:Y:S02]  /*04f0*/  FSETP.GEU.AND P1, PT, R3, RZ, PT ;  /* 0x000000ff0300720b */ /* 0x000fe40003f2e000 */
[----:B------:R-:W-:Y:S01]  /*0500*/  FSETP.GEU.AND P2, PT, R11, RZ, PT ;  /* 0x000000ff0b00720b */ /* 0x000fe20003f4e000 */
[C---:B------:R-:W-:Y:S01]  /*0510*/  IMAD R2, R8.reuse, 0x4, R9 ;  /* 0x0000000408027824 */ /* 0x040fe200078e0209 */
[----:B------:R-:W-:Y:S01]  /*0520*/  FSEL R3, R3, RZ, P1 ;  /* 0x000000ff03037208 */ /* 0x000fe20000800000 */
[----:B------:R-:W-:Y:S01]  /*0530*/  IMAD R8, R8, 0x4, R15 ;  /* 0x0000000408087824 */ /* 0x000fe200078e020f */
[----:B------:R-:W-:-:S03]  /*0540*/  FSEL R11, R11, RZ, P2 ;  /* 0x000000ff0b0b7208 */ /* 0x000fc60001000000 */
[----:B------:R0:W-:Y:S04]  /*0550*/  STS [R2], R3 ;  /* 0x0000000302007388 */ /* 0x0001e80000000800 */
[----:B------:R0:W-:Y:S01]  /*0560*/  STS [R8+0x40], R11 ;  /* 0x0000400b08007388 */ /* 0x0001e20000000800 */
[----:B------:R-:W-:Y:S01]  /*0570*/  LOP3.LUT R5, R5, UR4, RZ, 0xfc, !PT ;  /* 0x0000000405057c12 */ /* 0x000fe2000f8efcff */
[----:B------:R-:W-:Y:S01]  /*0580*/  BAR.SYNC.DEFER_BLOCKING 0x0 ;  /* 0x0000000000007b1d */ /* 0x000fe20000010000 */
[----:B------:R-:W-:Y:S02]  /*0590*/  ISETP.GE.AND P0, PT, R4, 0x10, PT ;  /* 0x000000100400780c */ /* 0x000fe40003f06270 */
[----:B------:R-:W-:Y:S02]  /*05a0*/  SHF.R.U32.HI R6, RZ, 0x1, R0 ;  /* 0x00000001ff067819 */ /* 0x000fe40000011600 */
[----:B------:R-:W-:Y:S01]  /*05b0*/  ISETP.LT.AND P0, PT, R5, 0x300, !P0 ;  /* 0x000003000500780c */ /* 0x000fe20004701270 */
[----:B------:R-:W-:Y:S01]  /*05c0*/  IMAD.SHL.U32 R0, R0, 0x8, RZ ;  /* 0x0000000800007824 */ /* 0x000fe200078e00ff */
[----:B------:R-:W-:-:S04]  /*05d0*/  LOP3.LUT R6, R6, 0x3c, RZ, 0xc0, !PT ;  /* 0x0000003c06067812 */ /* 0x000fc800078ec0ff */
[----:B------:R-:W-:-:S04]  /*05e0*/  LOP3.LUT R7, R0, 0x3f8, RZ, 0xc0, !PT ;  /* 0x000003f800077812 */ /* 0x000fc800078ec0ff */
[----:B------:R-:W-:-:S03]  /*05f0*/  IADD3 R6, R7, UR6, R6 ;  /* 0x0000000607067c10 */ /* 0x000fc6000fffe006 */
[----:B0-----:R-:W-:Y:S05]  /*0600*/  @!P0 EXIT ;  /* 0x000000000000894d */ /* 0x001fea0003800000 */
[----:B------:R-:W-:Y:S01]  /*0610*/  LDS R8, [R6] ;  /* 0x0000000006087984 */ /* 0x000fe20000000800 */
[----:B------:R-:W-:Y:S01]  /*0620*/  IMAD.HI R0, R5, 0x2aaaaaab, RZ ;  /* 0x2aaaaaab05007827 */ /* 0x000fe200078e02ff */
[----:B------:R-:W0:Y:S02]  /*0630*/  LDC.64 R2, c[0x0][0x238] ;  /* 0x00008e00ff027b82 */ /* 0x000e240000000a00 */
[----:B------:R-:W1:Y:S02]  /*0640*/  LDS R9, [R6+0x4] ;  /* 0x0000040006097984 */ /* 0x000e640000000800 */
[----:B------:R-:W-:-:S04]  /*0650*/  SHF.R.U32.HI R7, RZ, 0x1f, R0 ;  /* 0x0000001fff077819 */ /* 0x000fc80000011600 */
[----:B------:R-:W-:-:S05]  /*0660*/  LEA.HI.SX32 R0, R0, R7, 0x1b ;  /* 0x0000000700007211 */ /* 0x000fca00078fdaff */
[----:B------:R-:W-:-:S04]  /*0670*/  IMAD R5, R0, -0xc0, R5 ;  /* 0xffffff4000057824 */ /* 0x000fc800078e0205 */
[----:B------:R-:W-:-:S04]  /*0680*/  IMAD R5, R5, 0x10, R4 ;  /* 0x0000001005057824 */ /* 0x000fc800078e0204 */
[----:B------:R-:W-:-:S04]  /*0690*/  IMAD R5, R0, 0x8000, R5 ;  /* 0x0000800000057824 */ /* 0x000fc800078e0205 */
[----:B0-----:R-:W-:-:S05]  /*06a0*/  IMAD.WIDE R2, R5, 0x4, R2 ;  /* 0x0000000405027825 */ /* 0x001fca00078e0202 */
[----:B-1----:R-:W-:Y:S01]  /*06b0*/  STG.E.64 desc[UR8][R2.64], R8 ;  /* 0x0000000802007986 */ /* 0x002fe2000c101b08 */
[----:B------:R-:W-:Y:S05]  /*06c0*/  EXIT ;  /* 0x000000000000794d */ /* 0x000fea0003800000 */
.L_x_0:
[----:B------:R-:W-:-:S00]  /*06d0*/  BRA `(.L_x_0) ;  /* 0xfffffffc00fc7947 */ /* 0x000fc0000383ffff */
[----:B------:R-:W-:-:S00]  /*06e0*/  NOP ;  /* 0x0000000000007918 */ /* 0x000fc00000000000 */
        /* <DEDUP_REMOVED lines=9> */
.L_x_1:


//--------------------- .nv.global.init           --------------------------
	.section	.nv.global.init,"aw",@progbits
.nv.global.init:
	.type		_$_str,@object
	.size		_$_str,(_$_str_$_2 - _$_str)
_$_str:
        /*0000*/ 	.byte	0x5f, 0x5f, 0x43, 0x55, 0x44, 0x41, 0x5f, 0x46, 0x54, 0x5a, 0x00
	.type		_$_str_$_2,@object
	.size		_$_str_$_2,(.L_1 - _$_str_$_2)
_$_str_$_2:
        /*000b*/ 	.byte	0x5f, 0x5f, 0x43, 0x55, 0x44, 0x41, 0x5f, 0x50, 0x52, 0x45, 0x43, 0x5f, 0x53, 0x51, 0x52, 0x54
        /*001b*/ 	.byte	0x00
.L_1:


//--------------------- .nv.shared.triton_poi_fused__native_batch_norm_legit_no_training_relu_8 --------------------------
	.section	.nv.shared.triton_poi_fused__native_batch_norm_legit_no_training_relu_8,"aw",@nobits
	.sectionflags	@""
	.align	16
	.zero		1024


//--------------------- .nv.constant0.triton_poi_fused__native_batch_norm_legit_no_training_relu_8 --------------------------
	.section	.nv.constant0.triton_poi_fused__native_batch_norm_legit_no_training_relu_8,"a",@progbits
	.sectionflags	@""
	.align	4
.nv.constant0.triton_poi_fused__native_batch_norm_legit_no_training_relu_8:
	.zero		584
